	.headerflags	@"EF_CUDA_TEXMODE_UNIFIED EF_CUDA_64BIT_ADDRESS EF_CUDA_ACCELERATORS EF_CUDA_SM90 EF_CUDA_VIRTUAL_SM(EF_CUDA_SM90)"
	.elftype	@"ET_EXEC"


//--------------------- .nv.info                  --------------------------
	.section	.nv.info,"",@"SHT_CUDA_INFO"
	.align	4


	//----- nvinfo : EIATTR_REGCOUNT
	.align		4
        /*0000*/ 	.byte	0x04, 0x2f
        /*0002*/ 	.short	(.L_1 - .L_0)
	.align		4
.L_0:
        /*0004*/ 	.word	index@(triton_per_fused_add_addmm_exp_mean_mul_0)
        /*0008*/ 	.word	0x00000020


	//----- nvinfo : EIATTR_MIN_STACK_SIZE
	.align		4
.L_1:
        /*000c*/ 	.byte	0x04, 0x12
        /*000e*/ 	.short	(.L_3 - .L_2)
	.align		4
.L_2:
        /*0010*/ 	.word	index@(triton_per_fused_add_addmm_exp_mean_mul_0)
        /*0014*/ 	.word	0x00000000


	//----- nvinfo : EIATTR_FRAME_SIZE
	.align		4
.L_3:
        /*0018*/ 	.byte	0x04, 0x11
        /*001a*/ 	.short	(.L_5 - .L_4)
	.align		4
.L_4:
        /*001c*/ 	.word	index@(triton_per_fused_add_addmm_exp_mean_mul_0)
        /*0020*/ 	.word	0x00000000


	//----- nvinfo : EIATTR_MIN_STACK_SIZE
	.align		4
.L_5:
        /*0024*/ 	.byte	0x04, 0x12
        /*0026*/ 	.short	(.L_7 - .L_6)
	.align		4
.L_6:
        /*0028*/ 	.word	index@(triton_per_fused_add_addmm_exp_mean_mul_0)
        /*002c*/ 	.word	0x00000000
.L_7:


//--------------------- .nv.info.triton_per_fused_add_addmm_exp_mean_mul_0 --------------------------
	.section	.nv.info.triton_per_fused_add_addmm_exp_mean_mul_0,"",@"SHT_CUDA_INFO"
	.sectionflags	@""
	.align	4


	//----- nvinfo : EIATTR_CUDA_API_VERSION
	.align		4
        /*0000*/ 	.byte	0x04, 0x37
        /*0002*/ 	.short	(.L_9 - .L_8)
.L_8:
        /*0004*/ 	.word	0x0000007c


	//----- nvinfo : EIATTR_KPARAM_INFO
	.align		4
.L_9:
        /*0008*/ 	.byte	0x04, 0x17
        /*000a*/ 	.short	(.L_11 - .L_10)
.L_10:
        /*000c*/ 	.word	0x00000000
        /*0010*/ 	.short	0x0006
        /*0012*/ 	.short	0x0030
        /*0014*/ 	.byte	0x00, 0xf0, 0x11, 0x00


	//----- nvinfo : EIATTR_KPARAM_INFO
	.align		4
.L_11:
        /*0018*/ 	.byte	0x04, 0x17
        /*001a*/ 	.short	(.L_13 - .L_12)
.L_12:
        /*001c*/ 	.word	0x00000000
        /*0020*/ 	.short	0x0005
        /*0022*/ 	.short	0x0028
        /*0024*/ 	.byte	0x00, 0xf4, 0x21, 0x00


	//----- nvinfo : EIATTR_KPARAM_INFO
	.align		4
.L_13:
        /*0028*/ 	.byte	0x04, 0x17
        /*002a*/ 	.short	(.L_15 - .L_14)
.L_14:
        /*002c*/ 	.word	0x00000000
        /*0030*/ 	.short	0x0004
        /*0032*/ 	.short	0x0020
        /*0034*/ 	.byte	0x00, 0xf4, 0x21, 0x00


	//----- nvinfo : EIATTR_KPARAM_INFO
	.align		4
.L_15:
        /*0038*/ 	.byte	0x04, 0x17
        /*003a*/ 	.short	(.L_17 - .L_16)
.L_16:
        /*003c*/ 	.word	0x00000000
        /*0040*/ 	.short	0x0003
        /*0042*/ 	.short	0x0018
        /*0044*/ 	.byte	0x00, 0xf4, 0x21, 0x00


	//----- nvinfo : EIATTR_KPARAM_INFO
	.align		4
.L_17:
        /*0048*/ 	.byte	0x04, 0x17
        /*004a*/ 	.short	(.L_19 - .L_18)
.L_18:
        /*004c*/ 	.word	0x00000000
        /*0050*/ 	.short	0x0002
        /*0052*/ 	.short	0x0010
        /*0054*/ 	.byte	0x00, 0xf4, 0x21, 0x00


	//----- nvinfo : EIATTR_KPARAM_INFO
	.align		4
.L_19:
        /*0058*/ 	.byte	0x04, 0x17
        /*005a*/ 	.short	(.L_21 - .L_20)
.L_20:
        /*005c*/ 	.word	0x00000000
        /*0060*/ 	.short	0x0001
        /*0062*/ 	.short	0x0008
        /*0064*/ 	.byte	0x00, 0xf4, 0x21, 0x00


	//----- nvinfo : EIATTR_KPARAM_INFO
	.align		4
.L_21:
        /*0068*/ 	.byte	0x04, 0x17
        /*006a*/ 	.short	(.L_23 - .L_22)
.L_22:
        /*006c*/ 	.word	0x00000000
        /*0070*/ 	.short	0x0000
        /*0072*/ 	.short	0x0000
        /*0074*/ 	.byte	0x00, 0xf4, 0x21, 0x00


	//----- nvinfo : EIATTR_SPARSE_MMA_MASK
	.align		4
.L_23:
        /*0078*/ 	.byte	0x03, 0x50
        /*007a*/ 	.short	0x0000


	//----- nvinfo : EIATTR_MAXREG_COUNT
	.align		4
        /*007c*/ 	.byte	0x03, 0x1b
        /*007e*/ 	.short	0x00ff


	//----- nvinfo : EIATTR_COOP_GROUP_MASK_REGIDS
	.align		4
        /*0080*/ 	.byte	0x04, 0x29
        /*0082*/ 	.short	(.L_25 - .L_24)


	//   ....[0]....
.L_24:
        /*0084*/ 	.word	0xffffffff


	//   ....[1]....
        /*0088*/ 	.word	0xffffffff


	//   ....[2]....
        /*008c*/ 	.word	0xffffffff


	//   ....[3]....
        /*0090*/ 	.word	0xffffffff


	//----- nvinfo : EIATTR_COOP_GROUP_INSTR_OFFSETS
	.align		4
.L_25:
        /*0094*/ 	.byte	0x04, 0x28
        /*0096*/ 	.short	(.L_27 - .L_26)


	//   ....[0]....
.L_26:
        /*0098*/ 	.word	0x000004c0


	//   ....[1]....
        /*009c*/ 	.word	0x00000510


	//   ....[2]....
        /*00a0*/ 	.word	0x00000550


	//   ....[3]....
        /*00a4*/ 	.word	0x00000570


	//----- nvinfo : EIATTR_EXIT_INSTR_OFFSETS
	.align		4
.L_27:
        /*00a8*/ 	.byte	0x04, 0x1c
        /*00aa*/ 	.short	(.L_29 - .L_28)


	//   ....[0]....
.L_28:
        /*00ac*/ 	.word	0x00000580


	//   ....[1]....
        /*00b0*/ 	.word	0x000005c0


	//----- nvinfo : EIATTR_REQNTID
	.align		4
.L_29:
        /*00b4*/ 	.byte	0x04, 0x10
        /*00b6*/ 	.short	(.L_31 - .L_30)
.L_30:
        /*00b8*/ 	.word	0x00000040
        /*00bc*/ 	.word	0x00000001
        /*00c0*/ 	.word	0x00000001


	//----- nvinfo : EIATTR_CBANK_PARAM_SIZE
	.align		4
.L_31:
        /*00c4*/ 	.byte	0x03, 0x19
        /*00c6*/ 	.short	0x0034


	//----- nvinfo : EIATTR_PARAM_CBANK
	.align		4
        /*00c8*/ 	.byte	0x04, 0x0a
        /*00ca*/ 	.short	(.L_33 - .L_32)
	.align		4
.L_32:
        /*00cc*/ 	.word	index@(.nv.constant0.triton_per_fused_add_addmm_exp_mean_mul_0)
        /*00d0*/ 	.short	0x0210
        /*00d2*/ 	.short	0x0034


	//----- nvinfo : EIATTR_SW_WAR
	.align		4
.L_33:
        /*00d4*/ 	.byte	0x04, 0x36
        /*00d6*/ 	.short	(.L_35 - .L_34)
.L_34:
        /*00d8*/ 	.word	0x00000008
.L_35:


//--------------------- .nv.callgraph             --------------------------
	.section	.nv.callgraph,"",@"SHT_CUDA_CALLGRAPH"
	.align	4
	.sectionentsize	8
	.align		4
        /*0000*/ 	.word	0x00000000
	.align		4
        /*0004*/ 	.word	0xffffffff
	.align		4
        /*0008*/ 	.word	0x00000000
	.align		4
        /*000c*/ 	.word	0xfffffffe
	.align		4
        /*0010*/ 	.word	0x00000000
	.align		4
        /*0014*/ 	.word	0xfffffffd
	.align		4
        /*0018*/ 	.word	0x00000000
	.align		4
        /*001c*/ 	.word	0xfffffffc


//--------------------- .text.triton_per_fused_add_addmm_exp_mean_mul_0 --------------------------
	.section	.text.triton_per_fused_add_addmm_exp_mean_mul_0,"ax",@progbits
	.align	128
        .global         triton_per_fused_add_addmm_exp_mean_mul_0
        .type           triton_per_fused_add_addmm_exp_mean_mul_0,@function
        .size           triton_per_fused_add_addmm_exp_mean_mul_0,(.L_x_1 - triton_per_fused_add_addmm_exp_mean_mul_0)
        .other          triton_per_fused_add_addmm_exp_mean_mul_0,@"STO_CUDA_ENTRY STV_DEFAULT"
triton_per_fused_add_addmm_exp_mean_mul_0:
.text.triton_per_fused_add_addmm_exp_mean_mul_0:
[----:B------:R-:W0:Y:S01]  /*0000*/  LDC R1, c[0x0][0x28] ;  /* 0x00000a00ff017b82 */ /* 0x000e220000000800 */
[----:B------:R-:W1:Y:S07]  /*0010*/  S2R R19, SR_TID.X ;  /* 0x0000000000137919 */ /* 0x000e6e0000002100 */
[----:B------:R-:W2:Y:S01]  /*0020*/  LDC.64 R2, c[0x0][0x218] ;  /* 0x00008600ff027b82 */ /* 0x000ea20000000a00 */
[----:B------:R-:W-:-:S07]  /*0030*/  ULDC.64 UR4, c[0x0][0x208] ;  /* 0x0000820000047ab9 */ /* 0x000fce0000000a00 */
[----:B------:R-:W3:Y:S08]  /*0040*/  LDC.64 R4, c[0x0][0x220] ;  /* 0x00008800ff047b82 */ /* 0x000ef00000000a00 */
[----:B------:R-:W4:Y:S01]  /*0050*/  LDC.64 R6, c[0x0][0x210] ;  /* 0x00008400ff067b82 */ /* 0x000f220000000a00 */
[C---:B-1----:R-:W-:Y:S02]  /*0060*/  SHF.L.U32 R0, R19.reuse, 0x2, RZ ;  /* 0x0000000213007819 */ /* 0x042fe400000006ff */
[----:B------:R-:W-:-:S02]  /*0070*/  LOP3.LUT R17, R19, 0xc, RZ, 0xc0, !PT ;  /* 0x0000000c13117812 */ /* 0x000fc400078ec0ff */
[----:B------:R-:W-:-:S03]  /*0080*/  LOP3.LUT R29, R0, 0xc, RZ, 0xc0, !PT ;  /* 0x0000000c001d7812 */ /* 0x000fc600078ec0ff */
[----:B--2---:R-:W-:-:S04]  /*0090*/  IMAD.WIDE.U32 R24, R17, 0x4, R2 ;  /* 0x0000000411187825 */ /* 0x004fc800078e0002 */
[----:B---3--:R-:W-:Y:S01]  /*00a0*/  IMAD.WIDE.U32 R22, R29, 0x4, R4 ;  /* 0x000000041d167825 */ /* 0x008fe200078e0004 */
[----:B------:R-:W2:Y:S04]  /*00b0*/  LDG.E.EL R8, desc[UR4][R24.64+0x4] ;  /* 0x0000040418087981 */ /* 0x000ea8000c2e1900 */
[----:B------:R-:W3:Y:S04]  /*00c0*/  LDG.E.EL R9, desc[UR4][R22.64+0x4] ;  /* 0x0000040416097981 */ /* 0x000ee8000c2e1900 */
[----:B------:R-:W5:Y:S04]  /*00d0*/  LDG.E.EL R10, desc[UR4][R24.64] ;  /* 0x00000004180a7981 */ /* 0x000f68000c2e1900 */
[----:B------:R-:W5:Y:S01]  /*00e0*/  LDG.E.EL R11, desc[UR4][R22.64] ;  /* 0x00000004160b7981 */ /* 0x000f62000c2e1900 */
[----:B------:R-:W-:-:S03]  /*00f0*/  LOP3.LUT R0, R19, 0xf, RZ, 0xc0, !PT ;  /* 0x0000000f13007812 */ /* 0x000fc600078ec0ff */
[----:B------:R-:W5:Y:S04]  /*0100*/  LDG.E.EL R12, desc[UR4][R24.64+0x8] ;  /* 0x00000804180c7981 */ /* 0x000f68000c2e1900 */
[----:B------:R-:W5:Y:S01]  /*0110*/  LDG.E.EL R13, desc[UR4][R22.64+0x8] ;  /* 0x00000804160d7981 */ /* 0x000f62000c2e1900 */
[----:B----4-:R-:W-:-:S03]  /*0120*/  IMAD.WIDE.U32 R26, R0, 0x4, R6 ;  /* 0x00000004001a7825 */ /* 0x010fc600078e0006 */
[----:B------:R2:W4:Y:S04]  /*0130*/  LDG.E.EL R14, desc[UR4][R24.64+0xc] ;  /* 0x00000c04180e7981 */ /* 0x000528000c2e1900 */
[----:B------:R-:W4:Y:S04]  /*0140*/  LDG.E.EL R15, desc[UR4][R22.64+0xc] ;  /* 0x00000c04160f7981 */ /* 0x000f28000c2e1900 */
[----:B------:R-:W4:Y:S01]  /*0150*/  LDG.E R21, desc[UR4][R26.64] ;  /* 0x000000041a157981 */ /* 0x000f22000c1e1900 */
[----:B------:R-:W-:-:S04]  /*0160*/  IMAD.WIDE.U32 R2, R29, 0x4, R2 ;  /* 0x000000041d027825 */ /* 0x000fc800078e0002 */
[----:B------:R-:W-:Y:S01]  /*0170*/  IMAD.WIDE.U32 R4, R17, 0x4, R4 ;  /* 0x0000000411047825 */ /* 0x000fe200078e0004 */
[----:B------:R-:W4:Y:S04]  /*0180*/  LDG.E.EL R20, desc[UR4][R2.64+0x4] ;  /* 0x0000040402147981 */ /* 0x000f28000c2e1900 */
[----:B------:R-:W4:Y:S04]  /*0190*/  LDG.E.EL R6, desc[UR4][R4.64+0x4] ;  /* 0x0000040404067981 */ /* 0x000f28000c2e1900 */
[----:B------:R-:W4:Y:S04]  /*01a0*/  LDG.E.EL R18, desc[UR4][R2.64] ;  /* 0x0000000402127981 */ /* 0x000f28000c2e1900 */
[----:B------:R-:W4:Y:S04]  /*01b0*/  LDG.E.EL R17, desc[UR4][R4.64] ;  /* 0x0000000404117981 */ /* 0x000f28000c2e1900 */
[----:B------:R-:W4:Y:S04]  /*01c0*/  LDG.E.EL R16, desc[UR4][R2.64+0x8] ;  /* 0x0000080402107981 */ /* 0x000f28000c2e1900 */
[----:B------:R-:W4:Y:S04]  /*01d0*/  LDG.E.EL R7, desc[UR4][R4.64+0x8] ;  /* 0x0000080404077981 */ /* 0x000f28000c2e1900 */
[----:B------:R1:W4:Y:S04]  /*01e0*/  LDG.E.EL R22, desc[UR4][R2.64+0xc] ;  /* 0x00000c0402167981 */ /* 0x000328000c2e1900 */
[----:B------:R1:W4:Y:S01]  /*01f0*/  LDG.E.EL R23, desc[UR4][R4.64+0xc] ;  /* 0x00000c0404177981 */ /* 0x000322000c2e1900 */
[----:B--2---:R-:W-:Y:S01]  /*0200*/  FMUL R25, R8, R8 ;  /* 0x0000000808197220 */ /* 0x004fe20000400000 */
[----:B---3--:R-:W-:-:S03]  /*0210*/  FMUL R8, R9, R9 ;  /* 0x0000000909087220 */ /* 0x008fc60000400000 */
[----:B-----5:R-:W-:Y:S01]  /*0220*/  FFMA R25, R10, R10, R25 ;  /* 0x0000000a0a197223 */ /* 0x020fe20000000019 */
[----:B------:R-:W-:-:S03]  /*0230*/  FFMA R8, R11, R11, R8 ;  /* 0x0000000b0b087223 */ /* 0x000fc60000000008 */
[----:B------:R-:W-:Y:S01]  /*0240*/  FFMA R25, R12, R12, R25 ;  /* 0x0000000c0c197223 */ /* 0x000fe20000000019 */
[----:B------:R-:W-:-:S03]  /*0250*/  FFMA R8, R13, R13, R8 ;  /* 0x0000000d0d087223 */ /* 0x000fc60000000008 */
[----:B----4-:R-:W-:Y:S01]  /*0260*/  FFMA R14, R14, R14, R25 ;  /* 0x0000000e0e0e7223 */ /* 0x010fe20000000019 */
[----:B------:R-:W-:-:S04]  /*0270*/  FFMA R15, R15, R15, R8 ;  /* 0x0000000f0f0f7223 */ /* 0x000fc80000000008 */
[----:B------:R-:W-:-:S04]  /*0280*/  FADD R8, R14, R15 ;  /* 0x0000000f0e087221 */ /* 0x000fc80000000000 */
[----:B------:R-:W-:Y:S01]  /*0290*/  FADD R8, R21, R8 ;  /* 0x0000000815087221 */ /* 0x000fe20000000000 */
[----:B------:R-:W-:-:S03]  /*02a0*/  FMUL R11, R20, R20 ;  /* 0x00000014140b7220 */ /* 0x000fc60000400000 */
[C---:B01----:R-:W-:Y:S01]  /*02b0*/  FMUL R2, R8.reuse, -0.5 ;  /* 0xbf00000008027820 */ /* 0x043fe20000400000 */
[C---:B------:R-:W-:Y:S01]  /*02c0*/  FMUL R3, R8.reuse, -0.019999999552965164185 ;  /* 0xbca3d70a08037820 */ /* 0x040fe20000400000 */
[----:B------:R-:W-:Y:S01]  /*02d0*/  FMUL R8, R8, -0.0049999998882412910461 ;  /* 0xbba3d70a08087820 */ /* 0x000fe20000400000 */
[----:B------:R-:W-:Y:S01]  /*02e0*/  FMUL R6, R6, R6 ;  /* 0x0000000606067220 */ /* 0x000fe20000400000 */
[----:B------:R-:W-:Y:S01]  /*02f0*/  FMUL R2, R2, 1.4426950216293334961 ;  /* 0x3fb8aa3b02027820 */ /* 0x000fe20000400000 */
[----:B------:R-:W-:Y:S01]  /*0300*/  FMUL R4, R3, 1.4426950216293334961 ;  /* 0x3fb8aa3b03047820 */ /* 0x000fe20000400000 */
[----:B------:R-:W-:Y:S01]  /*0310*/  FMUL R5, R8, 1.4426950216293334961 ;  /* 0x3fb8aa3b08057820 */ /* 0x000fe20000400000 */
[----:B------:R-:W-:Y:S02]  /*0320*/  FFMA R11, R18, R18, R11 ;  /* 0x00000012120b7223 */ /* 0x000fe4000000000b */
[----:B------:R-:W-:Y:S01]  /*0330*/  FSETP.GEU.AND P0, PT, R2, -126, PT ;  /* 0xc2fc00000200780b */ /* 0x000fe20003f0e000 */
[----:B------:R-:W-:Y:S01]  /*0340*/  FFMA R6, R17, R17, R6 ;  /* 0x0000001111067223 */ /* 0x000fe20000000006 */
[----:B------:R-:W-:-:S02]  /*0350*/  FSETP.GEU.AND P1, PT, R4, -126, PT ;  /* 0xc2fc00000400780b */ /* 0x000fc40003f2e000 */
[----:B------:R-:W-:Y:S01]  /*0360*/  FSETP.GEU.AND P2, PT, R5, -126, PT ;  /* 0xc2fc00000500780b */ /* 0x000fe20003f4e000 */
[----:B------:R-:W-:Y:S01]  /*0370*/  FFMA R11, R16, R16, R11 ;  /* 0x00000010100b7223 */ /* 0x000fe2000000000b */
[----:B------:R-:W-:-:S07]  /*0380*/  FFMA R6, R7, R7, R6 ;  /* 0x0000000707067223 */ /* 0x000fce0000000006 */
[----:B------:R-:W-:Y:S01]  /*0390*/  @!P0 FMUL R2, R2, 0.5 ;  /* 0x3f00000002028820 */ /* 0x000fe20000400000 */
[----:B------:R-:W-:Y:S01]  /*03a0*/  FFMA R11, R22, R22, R11 ;  /* 0x00000016160b7223 */ /* 0x000fe2000000000b */
[----:B------:R-:W-:Y:S02]  /*03b0*/  @!P1 FMUL R4, R4, 0.5 ;  /* 0x3f00000004049820 */ /* 0x000fe40000400000 */
[----:B------:R-:W0:Y:S01]  /*03c0*/  MUFU.EX2 R3, R2 ;  /* 0x0000000200037308 */ /* 0x000e220000000800 */
[----:B------:R-:W-:Y:S01]  /*03d0*/  @!P2 FMUL R5, R5, 0.5 ;  /* 0x3f0000000505a820 */ /* 0x000fe20000400000 */
[----:B------:R-:W-:Y:S01]  /*03e0*/  FFMA R6, R23, R23, R6 ;  /* 0x0000001717067223 */ /* 0x000fe20000000006 */
[----:B------:R-:W-:-:S03]  /*03f0*/  FADD R11, R14, R11 ;  /* 0x0000000b0e0b7221 */ /* 0x000fc60000000000 */
[----:B------:R-:W-:Y:S02]  /*0400*/  FADD R15, R15, R6 ;  /* 0x000000060f0f7221 */ /* 0x000fe40000000000 */
[----:B------:R-:W1:Y:S01]  /*0410*/  MUFU.EX2 R8, R4 ;  /* 0x0000000400087308 */ /* 0x000e620000000800 */
[----:B0-----:R-:W-:-:S07]  /*0420*/  @!P0 FMUL R3, R3, R3 ;  /* 0x0000000303038220 */ /* 0x001fce0000400000 */
[----:B------:R0:W2:Y:S01]  /*0430*/  MUFU.EX2 R10, R5 ;  /* 0x00000005000a7308 */ /* 0x0000a20000000800 */
[C---:B------:R-:W-:Y:S01]  /*0440*/  LOP3.LUT P0, RZ, R19.reuse, 0x30, RZ, 0xc0, !PT ;  /* 0x0000003013ff7812 */ /* 0x040fe2000780c0ff */
[----:B------:R-:W-:Y:S01]  /*0450*/  FADD R3, RZ, R3 ;  /* 0x00000003ff037221 */ /* 0x000fe20000000000 */
[----:B-1----:R-:W-:Y:S01]  /*0460*/  @!P1 FMUL R8, R8, R8 ;  /* 0x0000000808089220 */ /* 0x002fe20000400000 */
[----:B------:R-:W-:Y:S01]  /*0470*/  LOP3.LUT P1, RZ, R19, 0x3f, RZ, 0xc0, !PT ;  /* 0x0000003f13ff7812 */ /* 0x000fe2000782c0ff */
[----:B0-----:R-:W0:Y:S02]  /*0480*/  LDC.64 R4, c[0x0][0x228] ;  /* 0x00008a00ff047b82 */ /* 0x001e240000000a00 */
[----:B------:R-:W-:Y:S01]  /*0490*/  FADD R3, R3, R8 ;  /* 0x0000000803037221 */ /* 0x000fe20000000000 */
[----:B--2---:R-:W-:-:S04]  /*04a0*/  @!P2 FMUL R10, R10, R10 ;  /* 0x0000000a0a0aa220 */ /* 0x004fc80000400000 */
[----:B------:R-:W-:-:S05]  /*04b0*/  FADD R10, R3, R10 ;  /* 0x0000000a030a7221 */ /* 0x000fca0000000000 */
[----:B------:R-:W1:Y:S01]  /*04c0*/  SHFL.BFLY PT, R3, R10, 0x8, 0x1f ;  /* 0x0d001f000a037f89 */ /* 0x000e6200000e0000 */
[----:B0-----:R-:W-:-:S05]  /*04d0*/  IMAD.WIDE.U32 R4, R0, 0x4, R4 ;  /* 0x0000000400047825 */ /* 0x001fca00078e0004 */
[----:B------:R-:W-:Y:S01]  /*04e0*/  @!P0 STG.E desc[UR4][R4.64], R11 ;  /* 0x0000000b04008986 */ /* 0x000fe2000c101904 */
[----:B-1----:R-:W-:Y:S02]  /*04f0*/  FADD R12, R10, R3 ;  /* 0x000000030a0c7221 */ /* 0x002fe40000000000 */
[----:B------:R-:W0:Y:S03]  /*0500*/  LDC.64 R2, c[0x0][0x230] ;  /* 0x00008c00ff027b82 */ /* 0x000e260000000a00 */
[----:B------:R-:W1:Y:S01]  /*0510*/  SHFL.BFLY PT, R9, R12, 0x4, 0x1f ;  /* 0x0c801f000c097f89 */ /* 0x000e6200000e0000 */
[----:B0-----:R-:W-:-:S04]  /*0520*/  IMAD.WIDE.U32 R2, R0, 0x4, R2 ;  /* 0x0000000400027825 */ /* 0x001fc800078e0002 */
[----:B-1----:R-:W-:Y:S01]  /*0530*/  FADD R9, R12, R9 ;  /* 0x000000090c097221 */ /* 0x002fe20000000000 */
[----:B------:R-:W-:Y:S04]  /*0540*/  @!P0 STG.E desc[UR4][R2.64], R15 ;  /* 0x0000000f02008986 */ /* 0x000fe8000c101904 */
[----:B------:R-:W0:Y:S02]  /*0550*/  SHFL.BFLY PT, R8, R9, 0x2, 0x1f ;  /* 0x0c401f0009087f89 */ /* 0x000e2400000e0000 */
[----:B0-----:R-:W-:-:S05]  /*0560*/  FADD R8, R9, R8 ;  /* 0x0000000809087221 */ /* 0x001fca0000000000 */
[----:B------:R0:W1:Y:S02]  /*0570*/  SHFL.BFLY PT, R7, R8, 0x1, 0x1f ;  /* 0x0c201f0008077f89 */ /* 0x00006400000e0000 */
[----:B0-----:R-:W-:Y:S05]  /*0580*/  @P1 EXIT ;  /* 0x000000000000194d */ /* 0x001fea0003800000 */
[----:B------:R-:W0:Y:S01]  /*0590*/  LDC.64 R2, c[0x0][0x238] ;  /* 0x00008e00ff027b82 */ /* 0x000e220000000a00 */
[----:B-1----:R-:W-:-:S05]  /*05a0*/  FADD R7, R8, R7 ;  /* 0x0000000708077221 */ /* 0x002fca0000000000 */
[----:B0-----:R-:W-:Y:S01]  /*05b0*/  STG.E desc[UR4][R2.64], R7 ;  /* 0x0000000702007986 */ /* 0x001fe2000c101904 */
[----:B------:R-:W-:Y:S05]  /*05c0*/  EXIT ;  /* 0x000000000000794d */ /* 0x000fea0003800000 */
.L_x_0:
[----:B------:R-:W-:-:S00]  /*05d0*/  BRA `(.L_x_0) ;  /* 0xfffffffc00fc7947 */ /* 0x000fc0000383ffff */
[----:B------:R-:W-:-:S00]  /*05e0*/  NOP ;  /* 0x0000000000007918 */ /* 0x000fc00000000000 */
        /* <DEDUP_REMOVED lines=9> */
.L_x_1:


//--------------------- .nv.constant0.triton_per_fused_add_addmm_exp_mean_mul_0 --------------------------
	.section	.nv.constant0.triton_per_fused_add_addmm_exp_mean_mul_0,"a",@progbits
	.sectionflags	@""
	.align	4
.nv.constant0.triton_per_fused_add_addmm_exp_mean_mul_0:
	.zero		580
